//
// Generated by NVIDIA NVVM Compiler
//
// Compiler Build ID: CL-36424714
// Cuda compilation tools, release 13.0, V13.0.88
// Based on NVVM 20.0.0
//

.version 9.0
.target sm_100
.address_size 64

	// .globl	_Z8mm_new_3PfS_S_i
.extern .func  (.param .b32 func_retval0) vprintf
(
	.param .b64 vprintf_param_0,
	.param .b64 vprintf_param_1
)
;
// _ZZ8mm_new_3PfS_S_iE2sA has been demoted
// _ZZ8mm_new_3PfS_S_iE2sB has been demoted
.global .align 1 .b8 $str[57] = {107, 66, 108, 111, 99, 107, 32, 105, 115, 32, 37, 100, 44, 32, 116, 104, 114, 101, 97, 100, 32, 105, 100, 32, 105, 115, 32, 37, 100, 44, 32, 114, 65, 91, 48, 93, 32, 105, 115, 32, 37, 102, 44, 32, 115, 65, 91, 48, 93, 32, 105, 115, 32, 37, 102, 10};

.visible .entry _Z8mm_new_3PfS_S_i(
	.param .u64 .ptr .align 1 _Z8mm_new_3PfS_S_i_param_0,
	.param .u64 .ptr .align 1 _Z8mm_new_3PfS_S_i_param_1,
	.param .u64 .ptr .align 1 _Z8mm_new_3PfS_S_i_param_2,
	.param .u32 _Z8mm_new_3PfS_S_i_param_3
)
{
	.local .align 16 .b8 	__local_depot0[32];
	.reg .b64 	%SP;
	.reg .b64 	%SPL;
	.reg .pred 	%p<5>;
	.reg .b32 	%r<63>;
	.reg .b32 	%f<92>;
	.reg .b64 	%rd<35>;
	.reg .b64 	%fd<3>;
	// demoted variable
	.shared .align 4 .b8 _ZZ8mm_new_3PfS_S_iE2sA[4096];
	// demoted variable
	.shared .align 4 .b8 _ZZ8mm_new_3PfS_S_iE2sB[4096];
	mov.u64 	%SPL, __local_depot0;
	cvta.local.u64 	%SP, %SPL;
	ld.param.u64 	%rd10, [_Z8mm_new_3PfS_S_i_param_0];
	ld.param.u64 	%rd11, [_Z8mm_new_3PfS_S_i_param_1];
	ld.param.u64 	%rd9, [_Z8mm_new_3PfS_S_i_param_2];
	ld.param.u32 	%r28, [_Z8mm_new_3PfS_S_i_param_3];
	cvta.to.global.u64 	%rd1, %rd11;
	cvta.to.global.u64 	%rd2, %rd10;
	mov.u32 	%r1, %ctaid.x;
	mov.u32 	%r29, %ctaid.y;
	mov.u32 	%r2, %tid.x;
	shl.b32 	%r3, %r29, 7;
	shr.u32 	%r30, %r2, 1;
	shl.b32 	%r31, %r2, 1;
	and.b32  	%r32, %r31, 64;
	shl.b32 	%r33, %r2, 2;
	and.b32  	%r34, %r33, 28;
	and.b32  	%r4, %r30, 492;
	or.b32  	%r5, %r32, %r34;
	mul.lo.s32 	%r35, %r1, %r28;
	shl.b32 	%r6, %r35, 7;
	setp.lt.s32 	%p1, %r28, 128;
	mov.f32 	%f69, 0f00000000;
	mov.f32 	%f70, %f69;
	mov.f32 	%f71, %f69;
	mov.f32 	%f72, %f69;
	mov.f32 	%f73, %f69;
	mov.f32 	%f74, %f69;
	mov.f32 	%f75, %f69;
	mov.f32 	%f76, %f69;
	mov.f32 	%f77, %f69;
	mov.f32 	%f78, %f69;
	mov.f32 	%f79, %f69;
	mov.f32 	%f80, %f69;
	mov.f32 	%f81, %f69;
	mov.f32 	%f82, %f69;
	mov.f32 	%f83, %f69;
	mov.f32 	%f84, %f69;
	mov.f32 	%f85, %f69;
	mov.f32 	%f86, %f69;
	mov.f32 	%f87, %f69;
	mov.f32 	%f88, %f69;
	mov.f32 	%f89, %f69;
	mov.f32 	%f90, %f69;
	mov.f32 	%f91, %f69;
	@%p1 bra 	$L__BB0_8;
	shl.b32 	%r58, %r4, 3;
	shl.b32 	%r37, %r2, 4;
	mov.u32 	%r38, _ZZ8mm_new_3PfS_S_iE2sA;
	add.s32 	%r10, %r38, %r37;
	mov.u32 	%r39, _ZZ8mm_new_3PfS_S_iE2sB;
	add.s32 	%r11, %r39, %r37;
	shl.b32 	%r12, %r28, 3;
	or.b32  	%r13, %r2, %r1;
	shr.s32 	%r40, %r28, 31;
	shr.u32 	%r41, %r40, 25;
	add.s32 	%r42, %r28, %r41;
	shr.s32 	%r14, %r42, 7;
	mul.wide.u32 	%rd12, %r3, 4;
	add.s64 	%rd34, %rd1, %rd12;
	mul.wide.s32 	%rd13, %r6, 4;
	add.s64 	%rd33, %rd2, %rd13;
	mov.b32 	%r56, 0;
	mul.wide.u32 	%rd14, %r33, 4;
	add.u64 	%rd18, %SP, 0;
	mov.u32 	%r61, %r5;
$L__BB0_2:
	add.s64 	%rd15, %rd33, %rd14;
	ld.global.v4.f32 	{%f1, %f61, %f62, %f63}, [%rd15];
	add.s64 	%rd17, %rd34, %rd14;
	ld.global.v4.f32 	{%f64, %f65, %f66, %f67}, [%rd17];
	st.shared.v4.f32 	[%r10], {%f1, %f61, %f62, %f63};
	st.shared.v4.f32 	[%r11], {%f64, %f65, %f66, %f67};
	bar.sync 	0;
	or.b32  	%r43, %r13, %r56;
	setp.ne.s32 	%p2, %r43, 0;
	@%p2 bra 	$L__BB0_4;
	cvt.f64.f32 	%fd1, %f1;
	ld.shared.f32 	%f68, [_ZZ8mm_new_3PfS_S_iE2sA];
	cvt.f64.f32 	%fd2, %f68;
	cvta.to.local.u64 	%rd19, %rd18;
	mov.b32 	%r44, 1;
	st.local.v2.u32 	[%rd19], {%r44, %r56};
	st.local.u32 	[%rd19+8], %r2;
	st.local.v2.f64 	[%rd19+16], {%fd1, %fd2};
	mov.u64 	%rd20, $str;
	cvta.global.u64 	%rd21, %rd20;
	{ // callseq 0, 0
	.param .b64 param0;
	st.param.b64 	[param0], %rd21;
	.param .b64 param1;
	st.param.b64 	[param1], %rd18;
	.param .b32 retval0;
	call.uni (retval0), 
	vprintf, 
	(
	param0, 
	param1
	);
	ld.param.b32 	%r45, [retval0];
	} // callseq 0
$L__BB0_4:
	shl.b32 	%r48, %r61, 2;
	mov.u32 	%r49, _ZZ8mm_new_3PfS_S_iE2sB;
	add.s32 	%r50, %r49, %r48;
	add.s32 	%r59, %r50, -512;
	mov.b32 	%r60, 92;
	mov.u32 	%r62, %r58;
$L__BB0_5:
	add.s32 	%r62, %r62, 1;
	add.s32 	%r61, %r61, 128;
	add.s32 	%r60, %r60, 4;
	add.s32 	%r59, %r59, 512;
	setp.ne.s32 	%p3, %r60, 604;
	@%p3 bra 	$L__BB0_5;
	shl.b32 	%r51, %r58, 2;
	mov.u32 	%r52, _ZZ8mm_new_3PfS_S_iE2sA;
	add.s32 	%r53, %r52, %r51;
	ld.shared.f32 	%f2, [%r53+508];
	ld.shared.f32 	%f3, [%r53+572];
	ld.shared.f32 	%f4, [%r53+604];
	ld.shared.f32 	%f5, [%r53+636];
	ld.shared.f32 	%f6, [%r53+668];
	ld.shared.f32 	%f7, [%r59];
	ld.shared.f32 	%f8, [%r59+128];
	ld.shared.f32 	%f9, [%r59+4];
	ld.shared.f32 	%f10, [%r59+132];
	ld.shared.f32 	%f11, [%r59+8];
	ld.shared.f32 	%f12, [%r59+136];
	ld.shared.f32 	%f13, [%r59+12];
	bar.sync 	0;
	add.s32 	%r56, %r56, 1;
	setp.ne.s32 	%p4, %r56, %r14;
	mul.wide.u32 	%rd22, %r12, 4;
	add.s64 	%rd34, %rd34, %rd22;
	add.s64 	%rd33, %rd33, 32;
	mov.u32 	%r58, %r62;
	@%p4 bra 	$L__BB0_2;
	mul.f32 	%f91, %f2, %f7;
	mul.f32 	%f90, %f2, %f9;
	mul.f32 	%f89, %f2, %f11;
	mul.f32 	%f88, %f2, %f13;
	mul.f32 	%f87, %f2, %f8;
	mul.f32 	%f86, %f2, %f10;
	mul.f32 	%f85, %f2, %f12;
	mul.f32 	%f84, %f3, %f7;
	mul.f32 	%f83, %f3, %f9;
	mul.f32 	%f82, %f3, %f11;
	mul.f32 	%f81, %f3, %f13;
	mul.f32 	%f80, %f4, %f7;
	mul.f32 	%f79, %f4, %f9;
	mul.f32 	%f78, %f4, %f11;
	mul.f32 	%f77, %f4, %f13;
	mul.f32 	%f76, %f5, %f7;
	mul.f32 	%f75, %f5, %f9;
	mul.f32 	%f74, %f5, %f11;
	mul.f32 	%f73, %f5, %f13;
	mul.f32 	%f72, %f6, %f7;
	mul.f32 	%f71, %f6, %f9;
	mul.f32 	%f70, %f6, %f11;
	mul.f32 	%f69, %f6, %f13;
$L__BB0_8:
	add.s32 	%r54, %r6, %r3;
	cvt.s64.s32 	%rd23, %r54;
	cvta.to.global.u64 	%rd24, %rd9;
	mad.lo.s32 	%r55, %r4, %r28, %r5;
	cvt.s64.s32 	%rd25, %r55;
	add.s64 	%rd26, %rd23, %rd25;
	shl.b64 	%rd27, %rd26, 2;
	add.s64 	%rd28, %rd24, %rd27;
	st.global.v4.f32 	[%rd28], {%f91, %f90, %f89, %f88};
	st.global.v4.f32 	[%rd28+128], {%f84, %f83, %f82, %f81};
	mul.wide.s32 	%rd29, %r28, 4;
	add.s64 	%rd30, %rd28, %rd29;
	st.global.v4.f32 	[%rd30], {%f90, %f89, %f88, %f87};
	st.global.v4.f32 	[%rd30+128], {%f80, %f79, %f78, %f77};
	add.s64 	%rd31, %rd30, %rd29;
	st.global.v4.f32 	[%rd31], {%f89, %f88, %f87, %f86};
	st.global.v4.f32 	[%rd31+128], {%f76, %f75, %f74, %f73};
	add.s64 	%rd32, %rd31, %rd29;
	st.global.v4.f32 	[%rd32], {%f88, %f87, %f86, %f85};
	st.global.v4.f32 	[%rd32+128], {%f72, %f71, %f70, %f69};
	ret;

}


// ===== COMPILED SASS (sm_100) =====

	.target	sm_100

	.elftype	@"ET_EXEC"


//--------------------- .note.nv.tkinfo           --------------------------
	.section	.note.nv.tkinfo,"",@"SHT_NOTE"
	.sectionflags	@"SHF_NOTE_NV_TKINFO"
	.tkinfo
        /*0018*/ 	.word	0x00000002
        /*0030*/ 	.string	""
        /*0030*/ 	.string	"ptxas"
        /*0030*/ 	.string	"Cuda compilation tools, release 13.0, V13.0.88"
        /*0030*/ 	.string	"Build cuda_13.0.r13.0/compiler.36424714_0"
        /*0030*/ 	.string	"-arch sm_100 -m 64 "



//--------------------- .note.nv.cuinfo           --------------------------
	.section	.note.nv.cuinfo,"",@"SHT_NOTE"
	.sectionflags	@"SHF_NOTE_NV_CUINFO"
        /*0018*/ 	.short	0x0002
        /*001a*/ 	.short	0x0064
        /*001c*/ 	.short	0x0082
	.zero		2


//--------------------- .nv.info                  --------------------------
	.section	.nv.info,"",@"SHT_CUDA_INFO"
	.align	4


	//----- nvinfo : EIATTR_REGCOUNT
	.align		4
        /*0000*/ 	.byte	0x04, 0x2f
        /*0002*/ 	.short	(.L_2 - .L_1)
	.align		4
.L_1:
        /*0004*/ 	.word	index@(_Z8mm_new_3PfS_S_i)
        /*0008*/ 	.word	0x00000028


	//----- nvinfo : EIATTR_FRAME_SIZE
	.align		4
.L_2:
        /*000c*/ 	.byte	0x04, 0x11
        /*000e*/ 	.short	(.L_4 - .L_3)
	.align		4
.L_3:
        /*0010*/ 	.word	index@(_Z8mm_new_3PfS_S_i)
        /*0014*/ 	.word	0x00000020


	//----- nvinfo : EIATTR_MIN_STACK_SIZE
	.align		4
.L_4:
        /*0018*/ 	.byte	0x04, 0x12
        /*001a*/ 	.short	(.L_6 - .L_5)
	.align		4
.L_5:
        /*001c*/ 	.word	index@(_Z8mm_new_3PfS_S_i)
        /*0020*/ 	.word	0x00000020
.L_6:


//--------------------- .nv.compat                --------------------------
	.section	.nv.compat,"",@"SHT_CUDA_COMPAT_INFO"
	.align	4
        /*0000*/ 	.byte	0x02, 0x09, 0x00, 0x00, 0x02, 0x02, 0x01, 0x00, 0x02, 0x05, 0x05, 0x00, 0x03, 0x07, 0x01, 0x01
        /*0010*/ 	.byte	0x02, 0x03, 0x00, 0x00, 0x02, 0x06, 0x01, 0x00, 0x04, 0x0b, 0x08, 0x00, 0x09, 0x00, 0x00, 0x00
        /*0020*/ 	.byte	0x00, 0x00, 0x00, 0x00


//--------------------- .nv.info._Z8mm_new_3PfS_S_i --------------------------
	.section	.nv.info._Z8mm_new_3PfS_S_i,"",@"SHT_CUDA_INFO"
	.sectionflags	@""
	.align	4


	//----- nvinfo : EIATTR_CUDA_API_VERSION
	.align		4
        /*0000*/ 	.byte	0x04, 0x37
        /*0002*/ 	.short	(.L_8 - .L_7)
.L_7:
        /*0004*/ 	.word	0x00000082


	//----- nvinfo : EIATTR_KPARAM_INFO
	.align		4
.L_8:
        /*0008*/ 	.byte	0x04, 0x17
        /*000a*/ 	.short	(.L_10 - .L_9)
.L_9:
        /*000c*/ 	.word	0x00000000
        /*0010*/ 	.short	0x0003
        /*0012*/ 	.short	0x0018
        /*0014*/ 	.byte	0x00, 0xf0, 0x11, 0x00


	//----- nvinfo : EIATTR_KPARAM_INFO
	.align		4
.L_10:
        /*0018*/ 	.byte	0x04, 0x17
        /*001a*/ 	.short	(.L_12 - .L_11)
.L_11:
        /*001c*/ 	.word	0x00000000
        /*0020*/ 	.short	0x0002
        /*0022*/ 	.short	0x0010
        /*0024*/ 	.byte	0x00, 0xf5, 0x21, 0x00


	//----- nvinfo : EIATTR_KPARAM_INFO
	.align		4
.L_12:
        /*0028*/ 	.byte	0x04, 0x17
        /*002a*/ 	.short	(.L_14 - .L_13)
.L_13:
        /*002c*/ 	.word	0x00000000
        /*0030*/ 	.short	0x0001
        /*0032*/ 	.short	0x0008
        /*0034*/ 	.byte	0x00, 0xf5, 0x21, 0x00


	//----- nvinfo : EIATTR_KPARAM_INFO
	.align		4
.L_14:
        /*0038*/ 	.byte	0x04, 0x17
        /*003a*/ 	.short	(.L_16 - .L_15)
.L_15:
        /*003c*/ 	.word	0x00000000
        /*0040*/ 	.short	0x0000
        /*0042*/ 	.short	0x0000
        /*0044*/ 	.byte	0x00, 0xf5, 0x21, 0x00


	//----- nvinfo : EIATTR_SPARSE_MMA_MASK
	.align		4
.L_16:
        /*0048*/ 	.byte	0x03, 0x50
        /*004a*/ 	.short	0x0000


	//----- nvinfo : EIATTR_MAXREG_COUNT
	.align		4
        /*004c*/ 	.byte	0x03, 0x1b
        /*004e*/ 	.short	0x00ff


	//----- nvinfo : EIATTR_NUM_BARRIERS
	.align		4
        /*0050*/ 	.byte	0x02, 0x4c
        /*0052*/ 	.byte	0x01
	.zero		1


	//----- nvinfo : EIATTR_EXTERNS
	.align		4
        /*0054*/ 	.byte	0x04, 0x0f
        /*0056*/ 	.short	(.L_18 - .L_17)


	//   ....[0]....
	.align		4
.L_17:
        /*0058*/ 	.word	index@(vprintf)


	//----- nvinfo : EIATTR_MERCURY_ISA_VERSION
	.align		4
.L_18:
        /*005c*/ 	.byte	0x03, 0x5f
        /*005e*/ 	.short	0x0101


	//----- nvinfo : EIATTR_UNUSED_LOAD_BYTE_OFFSET
	.align		4
        /*0060*/ 	.byte	0x04, 0x44
        /*0062*/ 	.short	(.L_20 - .L_19)


	//   ....[0]....
.L_19:
        /*0064*/ 	.word	0x00000670
        /*0068*/ 	.word	0x00000fff


	//----- nvinfo : EIATTR_VRC_CTA_INIT_COUNT
	.align		4
.L_20:
        /*006c*/ 	.byte	0x02, 0x4a
	.zero		1
	.zero		1


	//----- nvinfo : EIATTR_SYSCALL_OFFSETS
	.align		4
        /*0070*/ 	.byte	0x04, 0x46
        /*0072*/ 	.short	(.L_22 - .L_21)


	//   ....[0]....
.L_21:
        /*0074*/ 	.word	0x00000590


	//----- nvinfo : EIATTR_EXIT_INSTR_OFFSETS
	.align		4
.L_22:
        /*0078*/ 	.byte	0x04, 0x1c
        /*007a*/ 	.short	(.L_24 - .L_23)


	//   ....[0]....
.L_23:
        /*007c*/ 	.word	0x00000a80


	//----- nvinfo : EIATTR_CRS_STACK_SIZE
	.align		4
.L_24:
        /*0080*/ 	.byte	0x04, 0x1e
        /*0082*/ 	.short	(.L_26 - .L_25)
.L_25:
        /*0084*/ 	.word	0x00000000


	//----- nvinfo : EIATTR_CBANK_PARAM_SIZE
	.align		4
.L_26:
        /*0088*/ 	.byte	0x03, 0x19
        /*008a*/ 	.short	0x001c


	//----- nvinfo : EIATTR_PARAM_CBANK
	.align		4
        /*008c*/ 	.byte	0x04, 0x0a
        /*008e*/ 	.short	(.L_28 - .L_27)
	.align		4
.L_27:
        /*0090*/ 	.word	index@(.nv.constant0._Z8mm_new_3PfS_S_i)
        /*0094*/ 	.short	0x0380
        /*0096*/ 	.short	0x001c


	//----- nvinfo : EIATTR_SW_WAR
	.align		4
.L_28:
        /*0098*/ 	.byte	0x04, 0x36
        /*009a*/ 	.short	(.L_30 - .L_29)
.L_29:
        /*009c*/ 	.word	0x00000008
.L_30:


//--------------------- .nv.callgraph             --------------------------
	.section	.nv.callgraph,"",@"SHT_CUDA_CALLGRAPH"
	.align	4
	.sectionentsize	8
	.align		4
        /*0000*/ 	.word	0x00000000
	.align		4
        /*0004*/ 	.word	0xffffffff
	.align		4
        /*0008*/ 	.word	index@(_Z8mm_new_3PfS_S_i)
	.align		4
        /*000c*/ 	.word	index@(vprintf)
	.align		4
        /*0010*/ 	.word	0x00000000
	.align		4
        /*0014*/ 	.word	0xfffffffe
	.align		4
        /*0018*/ 	.word	0x00000000
	.align		4
        /*001c*/ 	.word	0xfffffffd
	.align		4
        /*0020*/ 	.word	0x00000000
	.align		4
        /*0024*/ 	.word	0xfffffffc


//--------------------- .nv.constant4             --------------------------
	.section	.nv.constant4,"a",@progbits
	.align	8
	.align		8
.nv.constant4:
        /*0000*/ 	.dword	vprintf
	.align		8
        /*0008*/ 	.dword	$str


//--------------------- .text._Z8mm_new_3PfS_S_i  --------------------------
	.section	.text._Z8mm_new_3PfS_S_i,"ax",@progbits
	.align	128
        .global         _Z8mm_new_3PfS_S_i
        .type           _Z8mm_new_3PfS_S_i,@function
        .size           _Z8mm_new_3PfS_S_i,(.L_x_5 - _Z8mm_new_3PfS_S_i)
        .other          _Z8mm_new_3PfS_S_i,@"STO_CUDA_ENTRY STV_DEFAULT"
_Z8mm_new_3PfS_S_i:
.text._Z8mm_new_3PfS_S_i:
[----:B------:R-:W0:Y:S01]  /*0000*/  LDC R1, c[0x0][0x37c] ;  /* 0x0000df00ff017b82 */ /* 0x000e220000000800 */
[----:B------:R-:W1:Y:S01]  /*0010*/  S2R R24, SR_TID.X ;  /* 0x0000000000187919 */ /* 0x000e620000002100 */
[----:B------:R-:W2:Y:S01]  /*0020*/  LDCU UR41, c[0x0][0x2f8] ;  /* 0x00005f00ff2977ac */ /* 0x000ea20008000800 */
[----:B0-----:R-:W-:-:S05]  /*0030*/  IADD3 R1, PT, PT, R1, -0x20, RZ ;  /* 0xffffffe001017810 */ /* 0x001fca0007ffe0ff */
[----:B------:R-:W0:Y:S01]  /*0040*/  S2UR UR48, SR_CTAID.X ;  /* 0x00000000003079c3 */ /* 0x000e220000002500 */
[----:B------:R-:W-:Y:S01]  /*0050*/  HFMA2 R11, -RZ, RZ, 0, 0 ;  /* 0x00000000ff0b7431 */ /* 0x000fe200000001ff */
[----:B------:R-:W3:Y:S01]  /*0060*/  LDCU UR43, c[0x0][0x2fc] ;  /* 0x00005f80ff2b77ac */ /* 0x000ee20008000800 */
[----:B------:R-:W-:Y:S02]  /*0070*/  R2UR UR49, R1 ;  /* 0x00000000013172ca */ /* 0x000fe400000e0000 */
[----:B------:R-:W-:Y:S02]  /*0080*/  CS2R R22, SRZ ;  /* 0x0000000000167805 */ /* 0x000fe4000001ff00 */
[----:B------:R-:W-:Y:S01]  /*0090*/  CS2R R20, SRZ ;  /* 0x0000000000147805 */ /* 0x000fe2000001ff00 */
[----:B------:R-:W4:Y:S01]  /*00a0*/  LDCU UR9, c[0x0][0x398] ;  /* 0x00007300ff0977ac */ /* 0x000f220008000800 */
[----:B------:R-:W-:Y:S01]  /*00b0*/  CS2R R34, SRZ ;  /* 0x0000000000227805 */ /* 0x000fe2000001ff00 */
[----:B------:R-:W5:Y:S01]  /*00c0*/  S2UR UR42, SR_CTAID.Y ;  /* 0x00000000002a79c3 */ /* 0x000f620000002600 */
[----:B------:R-:W-:-:S02]  /*00d0*/  CS2R R32, SRZ ;  /* 0x0000000000207805 */ /* 0x000fc4000001ff00 */
[----:B------:R-:W-:Y:S02]  /*00e0*/  CS2R R30, SRZ ;  /* 0x00000000001e7805 */ /* 0x000fe4000001ff00 */
[----:B------:R-:W-:Y:S02]  /*00f0*/  CS2R R28, SRZ ;  /* 0x00000000001c7805 */ /* 0x000fe4000001ff00 */
[----:B------:R-:W-:Y:S02]  /*0100*/  CS2R R14, SRZ ;  /* 0x00000000000e7805 */ /* 0x000fe4000001ff00 */
[----:B------:R-:W-:Y:S01]  /*0110*/  CS2R R12, SRZ ;  /* 0x00000000000c7805 */ /* 0x000fe2000001ff00 */
[----:B------:R-:W-:Y:S01]  /*0120*/  IMAD.MOV.U32 R7, RZ, RZ, RZ ;  /* 0x000000ffff077224 */ /* 0x000fe200078e00ff */
[----:B------:R-:W-:Y:S01]  /*0130*/  CS2R R18, SRZ ;  /* 0x0000000000127805 */ /* 0x000fe2000001ff00 */
[----:B--2---:R-:W-:Y:S01]  /*0140*/  UIADD3 UR41, UP0, UPT, UR49, UR41, URZ ;  /* 0x0000002931297290 */ /* 0x004fe2000ff1e0ff */
[----:B------:R-:W-:Y:S01]  /*0150*/  IMAD.MOV.U32 R27, RZ, RZ, RZ ;  /* 0x000000ffff1b7224 */ /* 0x000fe200078e00ff */
[----:B------:R-:W-:Y:S01]  /*0160*/  CS2R R16, SRZ ;  /* 0x0000000000107805 */ /* 0x000fe2000001ff00 */
[----:B------:R-:W2:Y:S01]  /*0170*/  LDCU.64 UR36, c[0x0][0x358] ;  /* 0x00006b00ff2477ac */ /* 0x000ea20008000a00 */
[----:B---3--:R-:W-:-:S02]  /*0180*/  UIADD3.X UR43, UPT, UPT, URZ, UR43, URZ, UP0, !UPT ;  /* 0x0000002bff2b7290 */ /* 0x008fc400087fe4ff */
[----:B----4-:R-:W-:Y:S02]  /*0190*/  UISETP.GE.AND UP0, UPT, UR9, 0x80, UPT ;  /* 0x000000800900788c */ /* 0x010fe4000bf06270 */
[----:B0-----:R-:W-:Y:S01]  /*01a0*/  UIMAD UR44, UR48, UR9, URZ ;  /* 0x00000009302c72a4 */ /* 0x001fe2000f8e02ff */
[C---:B-1----:R-:W-:Y:S02]  /*01b0*/  SHF.L.U32 R0, R24.reuse, 0x1, RZ ;  /* 0x0000000118007819 */ /* 0x042fe400000006ff */
[----:B------:R-:W-:Y:S01]  /*01c0*/  SHF.R.U32.HI R25, RZ, 0x1, R24 ;  /* 0x00000001ff197819 */ /* 0x000fe20000011618 */
[----:B------:R-:W-:Y:S01]  /*01d0*/  IMAD.SHL.U32 R24, R24, 0x4, RZ ;  /* 0x0000000418187824 */ /* 0x000fe200078e00ff */
[----:B------:R-:W-:Y:S01]  /*01e0*/  LOP3.LUT R3, R0, 0x40, RZ, 0xc0, !PT ;  /* 0x0000004000037812 */ /* 0x000fe200078ec0ff */
[----:B-----5:R-:W-:Y:S01]  /*01f0*/  USHF.L.U32 UR42, UR42, 0x7, URZ ;  /* 0x000000072a2a7899 */ /* 0x020fe200080006ff */
[----:B------:R-:W-:Y:S01]  /*0200*/  LOP3.LUT R25, R25, 0x1ec, RZ, 0xc0, !PT ;  /* 0x000001ec19197812 */ /* 0x000fe200078ec0ff */
[----:B------:R-:W-:Y:S01]  /*0210*/  USHF.L.U32 UR44, UR44, 0x7, URZ ;  /* 0x000000072c2c7899 */ /* 0x000fe200080006ff */
[----:B------:R-:W-:Y:S01]  /*0220*/  LOP3.LUT R2, R3, 0x1c, R24, 0xf8, !PT ;  /* 0x0000001c03027812 */ /* 0x000fe200078ef818 */
[----:B------:R-:W-:Y:S10]  /*0230*/  BRA.U !UP0, `(.L_x_0) ;  /* 0x0000000508987547 */ /* 0x000ff4000b800000 */
[----:B------:R-:W0:Y:S01]  /*0240*/  S2R R16, SR_TID.X ;  /* 0x0000000000107919 */ /* 0x000e220000002100 */
[----:B------:R-:W1:Y:S01]  /*0250*/  LDCU.128 UR4, c[0x0][0x380] ;  /* 0x00007000ff0477ac */ /* 0x000e620008000c00 */
[----:B------:R-:W3:Y:S01]  /*0260*/  S2UR UR8, SR_CgaCtaId ;  /* 0x00000000000879c3 */ /* 0x000ee20000008800 */
[----:B------:R-:W-:Y:S01]  /*0270*/  SHF.L.U32 R18, R25, 0x3, RZ ;  /* 0x0000000319127819 */ /* 0x000fe200000006ff */
[----:B------:R-:W-:Y:S01]  /*0280*/  IMAD.MOV.U32 R17, RZ, RZ, R2 ;  /* 0x000000ffff117224 */ /* 0x000fe200078e0002 */
[----:B------:R-:W-:Y:S01]  /*0290*/  USHF.L.U32 UR50, UR9, 0x3, URZ ;  /* 0x0000000309327899 */ /* 0x000fe200080006ff */
[----:B------:R-:W-:Y:S01]  /*02a0*/  UMOV UR40, URZ ;  /* 0x000000ff00287c82 */ /* 0x000fe20008000000 */
[----:B-1----:R-:W-:Y:S02]  /*02b0*/  UIMAD.WIDE UR46, UR44, 0x4, UR4 ;  /* 0x000000042c2e78a5 */ /* 0x002fe4000f8e0204 */
[----:B------:R-:W-:Y:S01]  /*02c0*/  UIMAD.WIDE.U32 UR38, UR42, 0x4, UR6 ;  /* 0x000000042a2678a5 */ /* 0x000fe2000f8e0006 */
[----:B------:R-:W-:Y:S01]  /*02d0*/  UMOV UR4, 0x400 ;  /* 0x0000040000047882 */ /* 0x000fe20000000000 */
[----:B------:R-:W-:-:S02]  /*02e0*/  USHF.R.S32.HI UR6, URZ, 0x1f, UR9 ;  /* 0x0000001fff067899 */ /* 0x000fc40008011409 */
[----:B------:R-:W-:Y:S02]  /*02f0*/  UIADD3 UR5, UPT, UPT, UR4, 0x1000, URZ ;  /* 0x0000100004057890 */ /* 0x000fe4000fffe0ff */
[----:B---3--:R-:W-:Y:S02]  /*0300*/  ULEA UR4, UR8, UR4, 0x18 ;  /* 0x0000000408047291 */ /* 0x008fe4000f8ec0ff */
[----:B------:R-:W-:Y:S02]  /*0310*/  ULEA UR5, UR8, UR5, 0x18 ;  /* 0x0000000508057291 */ /* 0x000fe4000f8ec0ff */
[----:B------:R-:W-:Y:S02]  /*0320*/  ULEA.HI UR6, UR6, UR9, URZ, 0x7 ;  /* 0x0000000906067291 */ /* 0x000fe4000f8f38ff */
[C---:B0-----:R-:W-:Y:S02]  /*0330*/  LEA R26, R16.reuse, UR4, 0x4 ;  /* 0x00000004101a7c11 */ /* 0x041fe4000f8e20ff */
[----:B------:R-:W-:Y:S01]  /*0340*/  LEA R19, R16, UR5, 0x4 ;  /* 0x0000000510137c11 */ /* 0x000fe2000f8e20ff */
[----:B------:R-:W-:-:S12]  /*0350*/  USHF.R.S32.HI UR45, URZ, 0x7, UR6 ;  /* 0x00000007ff2d7899 */ /* 0x000fd80008011406 */
.L_x_3:
[----:B----4-:R-:W-:Y:S01]  /*0360*/  MOV R4, UR46 ;  /* 0x0000002e00047c02 */ /* 0x010fe20008000f00 */
[----:B------:R-:W-:Y:S01]  /*0370*/  IMAD.U32 R5, RZ, RZ, UR47 ;  /* 0x0000002fff057e24 */ /* 0x000fe2000f8e00ff */
[----:B0-----:R-:W-:-:S03]  /*0380*/  MOV R9, 0x4 ;  /* 0x0000000400097802 */ /* 0x001fc60000000f00 */
[----:B------:R-:W-:-:S04]  /*0390*/  IMAD.WIDE.U32 R4, R24, 0x4, R4 ;  /* 0x0000000418047825 */ /* 0x000fc800078e0004 */
[----:B------:R-:W-:Y:S02]  /*03a0*/  IMAD.WIDE.U32 R8, R24, R9, UR38 ;  /* 0x0000002618087e25 */ /* 0x000fe4000f8e0009 */
[----:B--2---:R-:W2:Y:S04]  /*03b0*/  LDG.E.128 R4, desc[UR36][R4.64] ;  /* 0x0000002404047981 */ /* 0x004ea8000c1e1d00 */
[----:B---3--:R-:W3:Y:S01]  /*03c0*/  LDG.E.128 R8, desc[UR36][R8.64] ;  /* 0x0000002408087981 */ /* 0x008ee2000c1e1d00 */
[----:B------:R-:W-:Y:S01]  /*03d0*/  BSSY.RECONVERGENT B6, `(.L_x_1) ;  /* 0x000001d000067945 */ /* 0x000fe20003800200 */
[----:B------:R-:W0:Y:S02]  /*03e0*/  S2R R3, SR_CTAID.X ;  /* 0x0000000000037919 */ /* 0x000e240000002500 */
[----:B0-----:R-:W-:Y:S01]  /*03f0*/  LOP3.LUT P0, RZ, R16, UR40, R3, 0xfe, !PT ;  /* 0x0000002810ff7c12 */ /* 0x001fe2000f80fe03 */
[----:B--2---:R0:W-:Y:S04]  /*0400*/  STS.128 [R26], R4 ;  /* 0x000000041a007388 */ /* 0x0041e80000000c00 */
[----:B---3--:R0:W-:Y:S01]  /*0410*/  STS.128 [R19], R8 ;  /* 0x0000000813007388 */ /* 0x0081e20000000c00 */
[----:B------:R-:W-:Y:S07]  /*0420*/  BAR.SYNC.DEFER_BLOCKING 0x0 ;  /* 0x0000000000007b1d */ /* 0x000fee0000010000 */
[----:B------:R-:W-:Y:S05]  /*0430*/  @P0 BRA `(.L_x_2) ;  /* 0x0000000000580947 */ /* 0x000fea0003800000 */
[----:B------:R-:W1:Y:S01]  /*0440*/  S2UR UR5, SR_CgaCtaId ;  /* 0x00000000000579c3 */ /* 0x000e620000008800 */
[----:B------:R-:W-:Y:S01]  /*0450*/  UMOV UR4, 0x400 ;  /* 0x0000040000047882 */ /* 0x000fe20000000000 */
[----:B0-----:R0:W-:Y:S01]  /*0460*/  F2F.F64.F32 R8, R4 ;  /* 0x0000000400087310 */ /* 0x0011e20000201800 */
[----:B------:R-:W-:Y:S01]  /*0470*/  MOV R12, 0x0 ;  /* 0x00000000000c7802 */ /* 0x000fe20000000f00 */
[----:B------:R-:W-:Y:S01]  /*0480*/  IMAD.MOV.U32 R14, RZ, RZ, 0x1 ;  /* 0x00000001ff0e7424 */ /* 0x000fe200078e00ff */
[----:B------:R-:W-:Y:S01]  /*0490*/  MOV R15, UR40 ;  /* 0x00000028000f7c02 */ /* 0x000fe20008000f00 */
[----:B------:R-:W0:Y:S01]  /*04a0*/  LDCU.64 UR6, c[0x4][0x8] ;  /* 0x01000100ff0677ac */ /* 0x000e220008000a00 */
[----:B------:R-:W-:Y:S01]  /*04b0*/  IMAD.U32 R6, RZ, RZ, UR41 ;  /* 0x00000029ff067e24 */ /* 0x000fe2000f8e00ff */
[----:B------:R-:W-:Y:S01]  /*04c0*/  MOV R7, UR43 ;  /* 0x0000002b00077c02 */ /* 0x000fe20008000f00 */
[----:B------:R-:W2:Y:S01]  /*04d0*/  LDC.64 R12, c[0x4][R12] ;  /* 0x010000000c0c7b82 */ /* 0x000ea20000000a00 */
[----:B-1----:R-:W-:Y:S01]  /*04e0*/  ULEA UR4, UR5, UR4, 0x18 ;  /* 0x0000000405047291 */ /* 0x002fe2000f8ec0ff */
[----:B0-----:R-:W-:Y:S01]  /*04f0*/  IMAD.U32 R4, RZ, RZ, UR6 ;  /* 0x00000006ff047e24 */ /* 0x001fe2000f8e00ff */
[----:B------:R-:W-:-:S07]  /*0500*/  MOV R5, UR7 ;  /* 0x0000000700057c02 */ /* 0x000fce0008000f00 */
[----:B------:R-:W0:Y:S02]  /*0510*/  LDS R10, [UR4] ;  /* 0x00000004ff0a7984 */ /* 0x000e240008000800 */
[----:B------:R-:W1:Y:S02]  /*0520*/  LDCU UR4, c[0x0][0x2f8] ;  /* 0x00005f00ff0477ac */ /* 0x000e640008000800 */
[----:B-1----:R-:W-:-:S09]  /*0530*/  UIADD3 UR4, UPT, UPT, -UR4, UR41, URZ ;  /* 0x0000002904047290 */ /* 0x002fd2000fffe1ff */
[----:B------:R1:W-:Y:S04]  /*0540*/  STL.64 [UR4], R14 ;  /* 0x0000000eff007987 */ /* 0x0003e80008100a04 */
[----:B------:R1:W-:Y:S01]  /*0550*/  STL [UR4+0x8], R16 ;  /* 0x00000810ff007987 */ /* 0x0003e20008100804 */
[----:B0-----:R-:W0:Y:S03]  /*0560*/  F2F.F64.F32 R10, R10 ;  /* 0x0000000a000a7310 */ /* 0x001e260000201800 */
[----:B0-2---:R1:W-:Y:S02]  /*0570*/  STL.128 [UR4+0x10], R8 ;  /* 0x00001008ff007987 */ /* 0x0053e40008100c04 */
[----:B------:R-:W-:-:S07]  /*0580*/  LEPC R20, `(.L_x_2) ;  /* 0x000000001014794e */ /* 0x000fce0000000000 */
[----:B-1----:R-:W-:Y:S05]  /*0590*/  CALL.ABS.NOINC R12 ;  /* 0x000000000c007343 */ /* 0x002fea0003c00000 */
.L_x_2:
[----:B------:R-:W-:Y:S05]  /*05a0*/  BSYNC.RECONVERGENT B6 ;  /* 0x0000000000067941 */ /* 0x000fea0003800200 */
.L_x_1:
[----:B------:R-:W1:Y:S01]  /*05b0*/  S2UR UR6, SR_CgaCtaId ;  /* 0x00000000000679c3 */ /* 0x000e620000008800 */
[----:B------:R-:W-:Y:S02]  /*05c0*/  UMOV UR4, 0x400 ;  /* 0x0000040000047882 */ /* 0x000fe40000000000 */
[----:B------:R-:W-:Y:S02]  /*05d0*/  UIADD3 UR5, UPT, UPT, UR4, 0x1000, URZ ;  /* 0x0000100004057890 */ /* 0x000fe4000fffe0ff */
[----:B-1----:R-:W-:Y:S02]  /*05e0*/  ULEA UR4, UR6, UR4, 0x18 ;  /* 0x0000000406047291 */ /* 0x002fe4000f8ec0ff */
[----:B------:R-:W-:-:S04]  /*05f0*/  ULEA UR5, UR6, UR5, 0x18 ;  /* 0x0000000506057291 */ /* 0x000fc8000f8ec0ff */
[C---:B0-----:R-:W-:Y:S01]  /*0600*/  LEA R9, R18.reuse, UR4, 0x2 ;  /* 0x0000000412097c11 */ /* 0x041fe2000f8e10ff */
[----:B------:R-:W-:Y:S01]  /*0610*/  VIADD R18, R18, 0x80 ;  /* 0x0000008012127836 */ /* 0x000fe20000000000 */
[C---:B------:R-:W-:Y:S01]  /*0620*/  LEA R8, R17.reuse, UR5, 0x2 ;  /* 0x0000000511087c11 */ /* 0x040fe2000f8e10ff */
[----:B------:R-:W-:Y:S05]  /*0630*/  WARPSYNC.ALL ;  /* 0x0000000000007948 */ /* 0x000fea0003800000 */
[----:B------:R0:W1:Y:S01]  /*0640*/  LDS R3, [R9+0x1fc] ;  /* 0x0001fc0009037984 */ /* 0x0000620000000800 */
[----:B------:R-:W-:-:S03]  /*0650*/  IADD3 R17, PT, PT, R17, 0x4000, RZ ;  /* 0x0000400011117810 */ /* 0x000fc60007ffe0ff */
[----:B------:R0:W3:Y:S04]  /*0660*/  LDS R15, [R9+0x23c] ;  /* 0x00023c00090f7984 */ /* 0x0000e80000000800 */
[----:B------:R0:W4:Y:S04]  /*0670*/  LDS.128 R4, [R8+0xfe80] ;  /* 0x00fe800008047984 */ /* 0x0001280000000c00 */
[----:B------:R0:W2:Y:S04]  /*0680*/  LDS R31, [R9+0x25c] ;  /* 0x00025c00091f7984 */ /* 0x0000a80000000800 */
[----:B------:R0:W0:Y:S04]  /*0690*/  LDS R35, [R9+0x27c] ;  /* 0x00027c0009237984 */ /* 0x0000280000000800 */
[----:B------:R0:W0:Y:S04]  /*06a0*/  LDS R0, [R9+0x29c] ;  /* 0x00029c0009007984 */ /* 0x0000280000000800 */
[----:B------:R0:W0:Y:S01]  /*06b0*/  LDS.128 R20, [R8+0xfe00] ;  /* 0x00fe000008147984 */ /* 0x0000220000000c00 */
[----:B------:R-:W-:Y:S01]  /*06c0*/  BAR.SYNC.DEFER_BLOCKING 0x0 ;  /* 0x0000000000007b1d */ /* 0x000fe20000010000 */
[----:B------:R-:W-:-:S02]  /*06d0*/  UIADD3 UR46, UP0, UPT, UR46, 0x20, URZ ;  /* 0x000000202e2e7890 */ /* 0x000fc4000ff1e0ff */
[----:B------:R-:W-:Y:S02]  /*06e0*/  UIADD3 UR40, UPT, UPT, UR40, 0x1, URZ ;  /* 0x0000000128287890 */ /* 0x000fe4000fffe0ff */
[----:B------:R-:W-:Y:S02]  /*06f0*/  UIADD3.X UR47, UPT, UPT, URZ, UR47, URZ, UP0, !UPT ;  /* 0x0000002fff2f7290 */ /* 0x000fe400087fe4ff */
[----:B------:R-:W-:Y:S02]  /*0700*/  UISETP.NE.AND UP0, UPT, UR40, UR45, UPT ;  /* 0x0000002d2800728c */ /* 0x000fe4000bf05270 */
[----:B------:R-:W-:-:S07]  /*0710*/  UIMAD.WIDE.U32 UR38, UR50, 0x4, UR38 ;  /* 0x00000004322678a5 */ /* 0x000fce000f8e0026 */
[----:B-1----:R-:W-:Y:S05]  /*0720*/  BRA.U UP0, `(.L_x_3) ;  /* 0xfffffffd000c7547 */ /* 0x002fea000b83ffff */
[-C--:B0--3--:R-:W-:Y:S01]  /*0730*/  FMUL R12, R15, R20.reuse ;  /* 0x000000140f0c7220 */ /* 0x089fe20000400000 */
[-C--:B--2---:R-:W-:Y:S01]  /*0740*/  FMUL R28, R31, R20.reuse ;  /* 0x000000141f1c7220 */ /* 0x084fe20000400000 */
[----:B------:R-:W-:Y:S01]  /*0750*/  FMUL R32, R35, R20 ;  /* 0x0000001423207220 */ /* 0x000fe20000400000 */
[-C--:B------:R-:W-:Y:S01]  /*0760*/  FMUL R13, R15, R21.reuse ;  /* 0x000000150f0d7220 */ /* 0x080fe20000400000 */
[-C--:B------:R-:W-:Y:S01]  /*0770*/  FMUL R29, R31, R21.reuse ;  /* 0x000000151f1d7220 */ /* 0x080fe20000400000 */
[-C--:B------:R-:W-:Y:S01]  /*0780*/  FMUL R33, R35, R21.reuse ;  /* 0x0000001523217220 */ /* 0x080fe20000400000 */
[-C--:B------:R-:W-:Y:S01]  /*0790*/  FMUL R14, R15, R22.reuse ;  /* 0x000000160f0e7220 */ /* 0x080fe20000400000 */
[-C--:B------:R-:W-:Y:S01]  /*07a0*/  FMUL R30, R31, R22.reuse ;  /* 0x000000161f1e7220 */ /* 0x080fe20000400000 */
[----:B------:R-:W-:Y:S01]  /*07b0*/  FMUL R34, R35, R22 ;  /* 0x0000001623227220 */ /* 0x000fe20000400000 */
[C---:B------:R-:W-:Y:S01]  /*07c0*/  FMUL R16, R3.reuse, R20 ;  /* 0x0000001403107220 */ /* 0x040fe20000400000 */
[C---:B------:R-:W-:Y:S01]  /*07d0*/  FMUL R17, R3.reuse, R21 ;  /* 0x0000001503117220 */ /* 0x040fe20000400000 */
[C---:B------:R-:W-:Y:S01]  /*07e0*/  FMUL R18, R3.reuse, R22 ;  /* 0x0000001603127220 */ /* 0x040fe20000400000 */
[-C--:B------:R-:W-:Y:S01]  /*07f0*/  FMUL R19, R3, R23.reuse ;  /* 0x0000001703137220 */ /* 0x080fe20000400000 */
[-C--:B------:R-:W-:Y:S01]  /*0800*/  FMUL R15, R15, R23.reuse ;  /* 0x000000170f0f7220 */ /* 0x080fe20000400000 */
[-C--:B------:R-:W-:Y:S01]  /*0810*/  FMUL R31, R31, R23.reuse ;  /* 0x000000171f1f7220 */ /* 0x080fe20000400000 */
[----:B------:R-:W-:Y:S01]  /*0820*/  FMUL R35, R35, R23 ;  /* 0x0000001723237220 */ /* 0x000fe20000400000 */
[C---:B----4-:R-:W-:Y:S01]  /*0830*/  FMUL R27, R3.reuse, R4 ;  /* 0x00000004031b7220 */ /* 0x050fe20000400000 */
[C---:B------:R-:W-:Y:S01]  /*0840*/  FMUL R11, R3.reuse, R5 ;  /* 0x00000005030b7220 */ /* 0x040fe20000400000 */
[----:B------:R-:W-:Y:S01]  /*0850*/  FMUL R7, R3, R6 ;  /* 0x0000000603077220 */ /* 0x000fe20000400000 */
[C---:B------:R-:W-:Y:S01]  /*0860*/  FMUL R20, R0.reuse, R20 ;  /* 0x0000001400147220 */ /* 0x040fe20000400000 */
[C---:B------:R-:W-:Y:S01]  /*0870*/  FMUL R21, R0.reuse, R21 ;  /* 0x0000001500157220 */ /* 0x040fe20000400000 */
[C---:B------:R-:W-:Y:S01]  /*0880*/  FMUL R22, R0.reuse, R22 ;  /* 0x0000001600167220 */ /* 0x040fe20000400000 */
[----:B------:R-:W-:-:S07]  /*0890*/  FMUL R23, R0, R23 ;  /* 0x0000001700177220 */ /* 0x000fce0000400000 */
.L_x_0:
[----:B------:R-:W0:Y:S01]  /*08a0*/  LDC R0, c[0x0][0x398] ;  /* 0x0000e600ff007b82 */ /* 0x000e220000000800 */
[----:B------:R-:W1:Y:S01]  /*08b0*/  LDCU.64 UR6, c[0x0][0x390] ;  /* 0x00007200ff0677ac */ /* 0x000e620008000a00 */
[----:B------:R-:W-:Y:S01]  /*08c0*/  MOV R24, R17 ;  /* 0x0000001100187202 */ /* 0x000fe20000000f00 */
[----:B------:R-:W-:Y:S01]  /*08d0*/  IMAD.MOV.U32 R8, RZ, RZ, R18 ;  /* 0x000000ffff087224 */ /* 0x000fe200078e0012 */
[-C--:B------:R-:W-:Y:S01]  /*08e0*/  MOV R26, R19.reuse ;  /* 0x00000013001a7202 */ /* 0x080fe20000000f00 */
[----:B------:R-:W-:Y:S01]  /*08f0*/  UIADD3 UR4, UPT, UPT, UR42, UR44, URZ ;  /* 0x0000002c2a047290 */ /* 0x000fe2000fffe0ff */
[----:B------:R-:W-:Y:S01]  /*0900*/  MOV R9, R19 ;  /* 0x0000001300097202 */ /* 0x000fe20000000f00 */
[----:B------:R-:W-:Y:S01]  /*0910*/  IMAD.MOV.U32 R10, RZ, RZ, R27 ;  /* 0x000000ffff0a7224 */ /* 0x000fe200078e001b */
[----:B------:R-:W-:-:S03]  /*0920*/  MOV R6, R11 ;  /* 0x0000000b00067202 */ /* 0x000fc60000000f00 */
[----:B------:R-:W-:Y:S02]  /*0930*/  IMAD.U32 R5, RZ, RZ, UR4 ;  /* 0x00000004ff057e24 */ /* 0x000fe4000f8e00ff */
[----:B0-----:R-:W-:Y:S02]  /*0940*/  IMAD R2, R25, R0, R2 ;  /* 0x0000000019027224 */ /* 0x001fe400078e0202 */
[----:B------:R-:W-:-:S03]  /*0950*/  IMAD.MOV.U32 R25, RZ, RZ, R18 ;  /* 0x000000ffff197224 */ /* 0x000fc600078e0012 */
[----:B------:R-:W-:Y:S02]  /*0960*/  SHF.R.S32.HI R4, RZ, 0x1f, R2 ;  /* 0x0000001fff047819 */ /* 0x000fe40000011402 */
[----:B------:R-:W-:-:S04]  /*0970*/  IADD3 R3, P0, PT, R2, UR4, RZ ;  /* 0x0000000402037c10 */ /* 0x000fc8000ff1e0ff */
[----:B------:R-:W-:Y:S02]  /*0980*/  LEA.HI.X.SX32 R4, R5, R4, 0x1, P0 ;  /* 0x0000000405047211 */ /* 0x000fe400000f0eff */
[C---:B-1----:R-:W-:Y:S02]  /*0990*/  LEA R2, P0, R3.reuse, UR6, 0x2 ;  /* 0x0000000603027c11 */ /* 0x042fe4000f8010ff */
[----:B------:R-:W-:Y:S02]  /*09a0*/  MOV R5, R27 ;  /* 0x0000001b00057202 */ /* 0x000fe40000000f00 */
[----:B------:R-:W-:Y:S02]  /*09b0*/  LEA.HI.X R3, R3, UR7, R4, 0x2, P0 ;  /* 0x0000000703037c11 */ /* 0x000fe400080f1404 */
[----:B------:R-:W-:Y:S01]  /*09c0*/  MOV R4, R19 ;  /* 0x0000001300047202 */ /* 0x000fe20000000f00 */
[C---:B------:R-:W-:Y:S02]  /*09d0*/  IMAD.WIDE R36, R0.reuse, 0x4, R2 ;  /* 0x0000000400247825 */ /* 0x040fe400078e0202 */
[----:B--2---:R-:W-:Y:S04]  /*09e0*/  STG.E.128 desc[UR36][R2.64+0x80], R12 ;  /* 0x0000800c02007986 */ /* 0x004fe8000c101d24 */
[----:B------:R-:W-:Y:S04]  /*09f0*/  STG.E.128 desc[UR36][R2.64], R16 ;  /* 0x0000001002007986 */ /* 0x000fe8000c101d24 */
[----:B------:R-:W-:Y:S04]  /*0a00*/  STG.E.128 desc[UR36][R36.64+0x80], R28 ;  /* 0x0000801c24007986 */ /* 0x000fe8000c101d24 */
[----:B------:R0:W-:Y:S02]  /*0a10*/  STG.E.128 desc[UR36][R36.64], R24 ;  /* 0x0000001824007986 */ /* 0x0001e4000c101d24 */
[----:B0-----:R-:W-:-:S05]  /*0a20*/  IMAD.WIDE R36, R0, 0x4, R36 ;  /* 0x0000000400247825 */ /* 0x001fca00078e0224 */
[----:B------:R-:W-:Y:S01]  /*0a30*/  STG.E.128 desc[UR36][R36.64], R8 ;  /* 0x0000000824007986 */ /* 0x000fe2000c101d24 */
[----:B------:R-:W-:-:S03]  /*0a40*/  IMAD.WIDE R2, R0, 0x4, R36 ;  /* 0x0000000400027825 */ /* 0x000fc600078e0224 */
[----:B------:R-:W-:Y:S04]  /*0a50*/  STG.E.128 desc[UR36][R36.64+0x80], R32 ;  /* 0x0000802024007986 */ /* 0x000fe8000c101d24 */
[----:B------:R-:W-:Y:S04]  /*0a60*/  STG.E.128 desc[UR36][R2.64], R4 ;  /* 0x0000000402007986 */ /* 0x000fe8000c101d24 */
[----:B------:R-:W-:Y:S01]  /*0a70*/  STG.E.128 desc[UR36][R2.64+0x80], R20 ;  /* 0x0000801402007986 */ /* 0x000fe2000c101d24 */
[----:B------:R-:W-:Y:S05]  /*0a80*/  EXIT ;  /* 0x000000000000794d */ /* 0x000fea0003800000 */
.L_x_4:
[----:B------:R-:W-:-:S00]  /*0a90*/  BRA `(.L_x_4) ;  /* 0xfffffffc00fc7947 */ /* 0x000fc0000383ffff */
[----:B------:R-:W-:-:S00]  /*0aa0*/  NOP ;  /* 0x0000000000007918 */ /* 0x000fc00000000000 */
        /* <DEDUP_REMOVED lines=13> */
.L_x_5:


//--------------------- .nv.global.init           --------------------------
	.section	.nv.global.init,"aw",@progbits
.nv.global.init:
	.type		$str,@object
	.size		$str,(.L_0 - $str)
$str:
        /*0000*/ 	.byte	0x6b, 0x42, 0x6c, 0x6f, 0x63, 0x6b, 0x20, 0x69, 0x73, 0x20, 0x25, 0x64, 0x2c, 0x20, 0x74, 0x68
        /*0010*/ 	.byte	0x72, 0x65, 0x61, 0x64, 0x20, 0x69, 0x64, 0x20, 0x69, 0x73, 0x20, 0x25, 0x64, 0x2c, 0x20, 0x72
        /*0020*/ 	.byte	0x41, 0x5b, 0x30, 0x5d, 0x20, 0x69, 0x73, 0x20, 0x25, 0x66, 0x2c, 0x20, 0x73, 0x41, 0x5b, 0x30
        /*0030*/ 	.byte	0x5d, 0x20, 0x69, 0x73, 0x20, 0x25, 0x66, 0x0a, 0x00
.L_0:


//--------------------- .nv.shared._Z8mm_new_3PfS_S_i --------------------------
	.section	.nv.shared._Z8mm_new_3PfS_S_i,"aw",@nobits
	.sectionflags	@""
	.align	4
.nv.shared._Z8mm_new_3PfS_S_i:
	.zero		9216


//--------------------- .nv.shared.reserved.0     --------------------------
	.section	.nv.shared.reserved.0,"aw",@nobits
	.weak		__nv_reservedSMEM_offset_0_alias
	.size		__nv_reservedSMEM_offset_0_alias, 0, 64
	.other		__nv_reservedSMEM_offset_0_alias,@"STO_CUDA_RESERVED_SHARED STV_DEFAULT"
__nv_reservedSMEM_offset_0_alias:
	.zero		0
	.zero		64


//--------------------- .nv.constant0._Z8mm_new_3PfS_S_i --------------------------
	.section	.nv.constant0._Z8mm_new_3PfS_S_i,"a",@progbits
	.sectionflags	@""
	.align	4
.nv.constant0._Z8mm_new_3PfS_S_i:
	.zero		924


//--------------------- SYMBOLS --------------------------

	.type		.nv.reservedSmem.offset0,@object
	.size		.nv.reservedSmem.offset0,0x4
	.type		.nv.reservedSmem.cap,@object
	.size		.nv.reservedSmem.cap,0x4
	.type		vprintf,@function
